//
// Generated by NVIDIA NVVM Compiler
//
// Compiler Build ID: CL-36424714
// Cuda compilation tools, release 13.0, V13.0.88
// Based on NVVM 20.0.0
//

.version 9.0
.target sm_100
.address_size 64

	// .globl	_Z6kernelPiS_i

.visible .entry _Z6kernelPiS_i(
	.param .u64 .ptr .align 1 _Z6kernelPiS_i_param_0,
	.param .u64 .ptr .align 1 _Z6kernelPiS_i_param_1,
	.param .u32 _Z6kernelPiS_i_param_2
)
{
	.reg .pred 	%p<17>;
	.reg .b32 	%r<65>;
	.reg .b64 	%rd<9>;

	ld.param.u64 	%rd3, [_Z6kernelPiS_i_param_0];
	ld.param.u64 	%rd4, [_Z6kernelPiS_i_param_1];
	ld.param.u32 	%r24, [_Z6kernelPiS_i_param_2];
	mov.u32 	%r1, %ntid.x;
	mov.u32 	%r25, %ctaid.x;
	mov.u32 	%r26, %tid.x;
	mad.lo.s32 	%r57, %r1, %r25, %r26;
	setp.ge.s32 	%p1, %r57, %r24;
	@%p1 bra 	$L__BB0_13;
	mov.u32 	%r27, %nctaid.x;
	mul.lo.s32 	%r3, %r1, %r27;
	cvta.to.global.u64 	%rd1, %rd3;
	cvta.to.global.u64 	%rd2, %rd4;
$L__BB0_2:
	mul.wide.s32 	%rd5, %r57, 4;
	add.s64 	%rd6, %rd1, %rd5;
	ld.global.u32 	%r5, [%rd6];
	setp.lt.s32 	%p2, %r5, 2;
	mov.b32 	%r64, 0;
	@%p2 bra 	$L__BB0_12;
	add.s32 	%r6, %r5, -1;
	add.s32 	%r32, %r5, -2;
	and.b32  	%r7, %r6, 3;
	setp.lt.u32 	%p3, %r32, 3;
	mov.b32 	%r63, 0;
	mov.b32 	%r61, 1;
	@%p3 bra 	$L__BB0_7;
	and.b32  	%r8, %r6, -4;
	mov.b32 	%r63, 0;
	mov.b32 	%r58, 2;
$L__BB0_5:
	add.s32 	%r35, %r58, -1;
	rem.u32 	%r36, %r5, %r35;
	setp.eq.s32 	%p4, %r36, 0;
	selp.b32 	%r37, %r35, 0, %p4;
	add.s32 	%r38, %r37, %r63;
	add.s32 	%r39, %r58, 2;
	rem.u32 	%r40, %r5, %r58;
	setp.eq.s32 	%p5, %r40, 0;
	selp.b32 	%r41, %r58, 0, %p5;
	add.s32 	%r42, %r41, %r38;
	add.s32 	%r43, %r58, 1;
	rem.u32 	%r44, %r5, %r43;
	setp.eq.s32 	%p6, %r44, 0;
	selp.b32 	%r45, %r43, 0, %p6;
	add.s32 	%r46, %r45, %r42;
	rem.u32 	%r47, %r5, %r39;
	setp.eq.s32 	%p7, %r47, 0;
	selp.b32 	%r48, %r39, 0, %p7;
	add.s32 	%r63, %r48, %r46;
	add.s32 	%r58, %r58, 4;
	setp.ne.s32 	%p8, %r39, %r8;
	@%p8 bra 	$L__BB0_5;
	add.s32 	%r61, %r58, -1;
$L__BB0_7:
	setp.eq.s32 	%p9, %r7, 0;
	@%p9 bra 	$L__BB0_11;
	rem.u32 	%r49, %r5, %r61;
	setp.eq.s32 	%p10, %r49, 0;
	selp.b32 	%r50, %r61, 0, %p10;
	add.s32 	%r63, %r50, %r63;
	setp.eq.s32 	%p11, %r7, 1;
	@%p11 bra 	$L__BB0_11;
	add.s32 	%r51, %r61, 1;
	rem.u32 	%r52, %r5, %r51;
	setp.eq.s32 	%p12, %r52, 0;
	selp.b32 	%r53, %r51, 0, %p12;
	add.s32 	%r63, %r53, %r63;
	setp.eq.s32 	%p13, %r7, 2;
	@%p13 bra 	$L__BB0_11;
	add.s32 	%r54, %r61, 2;
	rem.u32 	%r55, %r5, %r54;
	setp.eq.s32 	%p14, %r55, 0;
	selp.b32 	%r56, %r54, 0, %p14;
	add.s32 	%r63, %r56, %r63;
$L__BB0_11:
	setp.eq.s32 	%p15, %r63, %r5;
	selp.b32 	%r64, %r63, 0, %p15;
$L__BB0_12:
	add.s64 	%rd8, %rd2, %rd5;
	st.global.u32 	[%rd8], %r64;
	add.s32 	%r57, %r57, %r3;
	setp.lt.s32 	%p16, %r57, %r24;
	@%p16 bra 	$L__BB0_2;
$L__BB0_13:
	ret;

}


// ===== COMPILED SASS (sm_100) =====

	.target	sm_100

	.elftype	@"ET_EXEC"


//--------------------- .note.nv.tkinfo           --------------------------
	.section	.note.nv.tkinfo,"",@"SHT_NOTE"
	.sectionflags	@"SHF_NOTE_NV_TKINFO"
	.tkinfo
        /*0018*/ 	.word	0x00000002
        /*0030*/ 	.string	""
        /*0030*/ 	.string	"ptxas"
        /*0030*/ 	.string	"Cuda compilation tools, release 13.0, V13.0.88"
        /*0030*/ 	.string	"Build cuda_13.0.r13.0/compiler.36424714_0"
        /*0030*/ 	.string	"-arch sm_100 -m 64 "



//--------------------- .note.nv.cuinfo           --------------------------
	.section	.note.nv.cuinfo,"",@"SHT_NOTE"
	.sectionflags	@"SHF_NOTE_NV_CUINFO"
        /*0018*/ 	.short	0x0002
        /*001a*/ 	.short	0x0064
        /*001c*/ 	.short	0x0082
	.zero		2


//--------------------- .nv.info                  --------------------------
	.section	.nv.info,"",@"SHT_CUDA_INFO"
	.align	4


	//----- nvinfo : EIATTR_REGCOUNT
	.align		4
        /*0000*/ 	.byte	0x04, 0x2f
        /*0002*/ 	.short	(.L_1 - .L_0)
	.align		4
.L_0:
        /*0004*/ 	.word	index@(_Z6kernelPiS_i)
        /*0008*/ 	.word	0x00000018


	//----- nvinfo : EIATTR_FRAME_SIZE
	.align		4
.L_1:
        /*000c*/ 	.byte	0x04, 0x11
        /*000e*/ 	.short	(.L_3 - .L_2)
	.align		4
.L_2:
        /*0010*/ 	.word	index@(_Z6kernelPiS_i)
        /*0014*/ 	.word	0x00000000


	//----- nvinfo : EIATTR_MIN_STACK_SIZE
	.align		4
.L_3:
        /*0018*/ 	.byte	0x04, 0x12
        /*001a*/ 	.short	(.L_5 - .L_4)
	.align		4
.L_4:
        /*001c*/ 	.word	index@(_Z6kernelPiS_i)
        /*0020*/ 	.word	0x00000000
.L_5:


//--------------------- .nv.compat                --------------------------
	.section	.nv.compat,"",@"SHT_CUDA_COMPAT_INFO"
	.align	4
        /*0000*/ 	.byte	0x02, 0x09, 0x00, 0x00, 0x02, 0x02, 0x01, 0x00, 0x02, 0x05, 0x05, 0x00, 0x03, 0x07, 0x01, 0x01
        /*0010*/ 	.byte	0x02, 0x03, 0x00, 0x00, 0x02, 0x06, 0x01, 0x00, 0x04, 0x0b, 0x08, 0x00, 0x09, 0x00, 0x00, 0x00
        /*0020*/ 	.byte	0x00, 0x00, 0x00, 0x00


//--------------------- .nv.info._Z6kernelPiS_i   --------------------------
	.section	.nv.info._Z6kernelPiS_i,"",@"SHT_CUDA_INFO"
	.sectionflags	@""
	.align	4


	//----- nvinfo : EIATTR_CUDA_API_VERSION
	.align		4
        /*0000*/ 	.byte	0x04, 0x37
        /*0002*/ 	.short	(.L_7 - .L_6)
.L_6:
        /*0004*/ 	.word	0x00000082


	//----- nvinfo : EIATTR_KPARAM_INFO
	.align		4
.L_7:
        /*0008*/ 	.byte	0x04, 0x17
        /*000a*/ 	.short	(.L_9 - .L_8)
.L_8:
        /*000c*/ 	.word	0x00000000
        /*0010*/ 	.short	0x0002
        /*0012*/ 	.short	0x0010
        /*0014*/ 	.byte	0x00, 0xf0, 0x11, 0x00


	//----- nvinfo : EIATTR_KPARAM_INFO
	.align		4
.L_9:
        /*0018*/ 	.byte	0x04, 0x17
        /*001a*/ 	.short	(.L_11 - .L_10)
.L_10:
        /*001c*/ 	.word	0x00000000
        /*0020*/ 	.short	0x0001
        /*0022*/ 	.short	0x0008
        /*0024*/ 	.byte	0x00, 0xf5, 0x21, 0x00


	//----- nvinfo : EIATTR_KPARAM_INFO
	.align		4
.L_11:
        /*0028*/ 	.byte	0x04, 0x17
        /*002a*/ 	.short	(.L_13 - .L_12)
.L_12:
        /*002c*/ 	.word	0x00000000
        /*0030*/ 	.short	0x0000
        /*0032*/ 	.short	0x0000
        /*0034*/ 	.byte	0x00, 0xf5, 0x21, 0x00


	//----- nvinfo : EIATTR_SPARSE_MMA_MASK
	.align		4
.L_13:
        /*0038*/ 	.byte	0x03, 0x50
        /*003a*/ 	.short	0x0000


	//----- nvinfo : EIATTR_MAXREG_COUNT
	.align		4
        /*003c*/ 	.byte	0x03, 0x1b
        /*003e*/ 	.short	0x00ff


	//----- nvinfo : EIATTR_MERCURY_ISA_VERSION
	.align		4
        /*0040*/ 	.byte	0x03, 0x5f
        /*0042*/ 	.short	0x0101


	//----- nvinfo : EIATTR_VRC_CTA_INIT_COUNT
	.align		4
        /*0044*/ 	.byte	0x02, 0x4a
	.zero		1
	.zero		1


	//----- nvinfo : EIATTR_EXIT_INSTR_OFFSETS
	.align		4
        /*0048*/ 	.byte	0x04, 0x1c
        /*004a*/ 	.short	(.L_15 - .L_14)


	//   ....[0]....
.L_14:
        /*004c*/ 	.word	0x00000070


	//   ....[1]....
        /*0050*/ 	.word	0x00000c60


	//----- nvinfo : EIATTR_CRS_STACK_SIZE
	.align		4
.L_15:
        /*0054*/ 	.byte	0x04, 0x1e
        /*0056*/ 	.short	(.L_17 - .L_16)
.L_16:
        /*0058*/ 	.word	0x00000000


	//----- nvinfo : EIATTR_CBANK_PARAM_SIZE
	.align		4
.L_17:
        /*005c*/ 	.byte	0x03, 0x19
        /*005e*/ 	.short	0x0014


	//----- nvinfo : EIATTR_PARAM_CBANK
	.align		4
        /*0060*/ 	.byte	0x04, 0x0a
        /*0062*/ 	.short	(.L_19 - .L_18)
	.align		4
.L_18:
        /*0064*/ 	.word	index@(.nv.constant0._Z6kernelPiS_i)
        /*0068*/ 	.short	0x0380
        /*006a*/ 	.short	0x0014


	//----- nvinfo : EIATTR_SW_WAR
	.align		4
.L_19:
        /*006c*/ 	.byte	0x04, 0x36
        /*006e*/ 	.short	(.L_21 - .L_20)
.L_20:
        /*0070*/ 	.word	0x00000008
.L_21:


//--------------------- .nv.callgraph             --------------------------
	.section	.nv.callgraph,"",@"SHT_CUDA_CALLGRAPH"
	.align	4
	.sectionentsize	8
	.align		4
        /*0000*/ 	.word	0x00000000
	.align		4
        /*0004*/ 	.word	0xffffffff
	.align		4
        /*0008*/ 	.word	0x00000000
	.align		4
        /*000c*/ 	.word	0xfffffffe
	.align		4
        /*0010*/ 	.word	0x00000000
	.align		4
        /*0014*/ 	.word	0xfffffffd
	.align		4
        /*0018*/ 	.word	0x00000000
	.align		4
        /*001c*/ 	.word	0xfffffffc


//--------------------- .text._Z6kernelPiS_i      --------------------------
	.section	.text._Z6kernelPiS_i,"ax",@progbits
	.align	128
        .global         _Z6kernelPiS_i
        .type           _Z6kernelPiS_i,@function
        .size           _Z6kernelPiS_i,(.L_x_10 - _Z6kernelPiS_i)
        .other          _Z6kernelPiS_i,@"STO_CUDA_ENTRY STV_DEFAULT"
_Z6kernelPiS_i:
.text._Z6kernelPiS_i:
[----:B------:R-:W-:Y:S01]  /*0000*/  LDC R1, c[0x0][0x37c] ;  /* 0x0000df00ff017b82 */ /* 0x000fe20000000800 */
[----:B------:R-:W0:Y:S01]  /*0010*/  S2R R0, SR_CTAID.X ;  /* 0x0000000000007919 */ /* 0x000e220000002500 */
[----:B------:R-:W0:Y:S01]  /*0020*/  LDCU UR4, c[0x0][0x360] ;  /* 0x00006c00ff0477ac */ /* 0x000e220008000800 */
[----:B------:R-:W0:Y:S01]  /*0030*/  S2R R3, SR_TID.X ;  /* 0x0000000000037919 */ /* 0x000e220000002100 */
[----:B------:R-:W1:Y:S01]  /*0040*/  LDCU UR5, c[0x0][0x390] ;  /* 0x00007200ff0577ac */ /* 0x000e620008000800 */
[----:B0-----:R-:W-:-:S05]  /*0050*/  IMAD R0, R0, UR4, R3 ;  /* 0x0000000400007c24 */ /* 0x001fca000f8e0203 */
[----:B-1----:R-:W-:-:S13]  /*0060*/  ISETP.GE.AND P0, PT, R0, UR5, PT ;  /* 0x0000000500007c0c */ /* 0x002fda000bf06270 */
[----:B------:R-:W-:Y:S05]  /*0070*/  @P0 EXIT ;  /* 0x000000000000094d */ /* 0x000fea0003800000 */
[----:B------:R-:W0:Y:S01]  /*0080*/  LDCU UR5, c[0x0][0x370] ;  /* 0x00006e00ff0577ac */ /* 0x000e220008000800 */
[----:B------:R-:W1:Y:S01]  /*0090*/  LDCU.64 UR6, c[0x0][0x358] ;  /* 0x00006b00ff0677ac */ /* 0x000e620008000a00 */
[----:B0-----:R-:W-:-:S12]  /*00a0*/  UIMAD UR4, UR4, UR5, URZ ;  /* 0x00000005040472a4 */ /* 0x001fd8000f8e02ff */
.L_x_8:
[----:B0-----:R-:W0:Y:S01]  /*00b0*/  LDC.64 R4, c[0x0][0x380] ;  /* 0x0000e000ff047b82 */ /* 0x001e220000000a00 */
[----:B------:R-:W2:Y:S01]  /*00c0*/  LDCU UR5, c[0x0][0x390] ;  /* 0x00007200ff0577ac */ /* 0x000ea20008000800 */
[----:B0-----:R-:W-:-:S05]  /*00d0*/  IMAD.WIDE R4, R0, 0x4, R4 ;  /* 0x0000000400047825 */ /* 0x001fca00078e0204 */
[----:B-1----:R-:W3:Y:S01]  /*00e0*/  LDG.E R3, desc[UR6][R4.64] ;  /* 0x0000000604037981 */ /* 0x002ee2000c1e1900 */
[----:B------:R-:W-:Y:S01]  /*00f0*/  IMAD.MOV.U32 R2, RZ, RZ, R0 ;  /* 0x000000ffff027224 */ /* 0x000fe200078e0000 */
[----:B------:R-:W-:Y:S01]  /*0100*/  BSSY.RECONVERGENT B0, `(.L_x_0) ;  /* 0x00000b1000007945 */ /* 0x000fe20003800200 */
[----:B------:R-:W-:Y:S02]  /*0110*/  VIADD R0, R0, UR4 ;  /* 0x0000000400007c36 */ /* 0x000fe40008000000 */
[----:B------:R-:W-:-:S03]  /*0120*/  IMAD.MOV.U32 R7, RZ, RZ, RZ ;  /* 0x000000ffff077224 */ /* 0x000fc600078e00ff */
[----:B--2---:R-:W-:Y:S02]  /*0130*/  ISETP.GE.AND P0, PT, R0, UR5, PT ;  /* 0x0000000500007c0c */ /* 0x004fe4000bf06270 */
[----:B---3--:R-:W-:-:S13]  /*0140*/  ISETP.GE.AND P1, PT, R3, 0x2, PT ;  /* 0x000000020300780c */ /* 0x008fda0003f26270 */
[----:B------:R-:W-:Y:S05]  /*0150*/  @!P1 BRA `(.L_x_1) ;  /* 0x0000000800ac9947 */ /* 0x000fea0003800000 */
[C---:B------:R-:W-:Y:S01]  /*0160*/  IADD3 R4, PT, PT, R3.reuse, -0x2, RZ ;  /* 0xfffffffe03047810 */ /* 0x040fe20007ffe0ff */
[----:B------:R-:W-:Y:S01]  /*0170*/  VIADD R11, R3, 0xffffffff ;  /* 0xffffffff030b7836 */ /* 0x000fe20000000000 */
[----:B------:R-:W-:Y:S01]  /*0180*/  BSSY.RECONVERGENT B1, `(.L_x_2) ;  /* 0x0000060000017945 */ /* 0x000fe20003800200 */
[----:B------:R-:W-:Y:S01]  /*0190*/  IMAD.MOV.U32 R10, RZ, RZ, RZ ;  /* 0x000000ffff0a7224 */ /* 0x000fe200078e00ff */
[----:B------:R-:W-:Y:S01]  /*01a0*/  ISETP.GE.U32.AND P1, PT, R4, 0x3, PT ;  /* 0x000000030400780c */ /* 0x000fe20003f26070 */
[----:B------:R-:W-:Y:S01]  /*01b0*/  IMAD.MOV.U32 R12, RZ, RZ, 0x1 ;  /* 0x00000001ff0c7424 */ /* 0x000fe200078e00ff */
[----:B------:R-:W-:-:S11]  /*01c0*/  LOP3.LUT R13, R11, 0x3, RZ, 0xc0, !PT ;  /* 0x000000030b0d7812 */ /* 0x000fd600078ec0ff */
[----:B------:R-:W-:Y:S05]  /*01d0*/  @!P1 BRA `(.L_x_3) ;  /* 0x0000000400689947 */ /* 0x000fea0003800000 */
[----:B------:R-:W-:Y:S01]  /*01e0*/  HFMA2 R10, -RZ, RZ, 0, 0 ;  /* 0x00000000ff0a7431 */ /* 0x000fe200000001ff */
[----:B------:R-:W-:Y:S01]  /*01f0*/  BSSY.RECONVERGENT B2, `(.L_x_4) ;  /* 0x0000057000027945 */ /* 0x000fe20003800200 */
[----:B------:R-:W-:Y:S01]  /*0200*/  LOP3.LUT R11, R11, 0xfffffffc, RZ, 0xc0, !PT ;  /* 0xfffffffc0b0b7812 */ /* 0x000fe200078ec0ff */
[----:B------:R-:W-:-:S07]  /*0210*/  IMAD.MOV.U32 R12, RZ, RZ, 0x2 ;  /* 0x00000002ff0c7424 */ /* 0x000fce00078e00ff */
.L_x_5:
[----:B------:R-:W0:Y:S01]  /*0220*/  I2F.U32.RP R4, R12 ;  /* 0x0000000c00047306 */ /* 0x000e220000209000 */
[C---:B------:R-:W-:Y:S01]  /*0230*/  VIADD R18, R12.reuse, 0xffffffff ;  /* 0xffffffff0c127836 */ /* 0x040fe20000000000 */
[C---:B------:R-:W-:Y:S01]  /*0240*/  IADD3 R16, PT, PT, R12.reuse, 0x2, RZ ;  /* 0x000000020c107810 */ /* 0x040fe20007ffe0ff */
[----:B------:R-:W-:-:S04]  /*0250*/  VIADD R14, R12, 0x1 ;  /* 0x000000010c0e7836 */ /* 0x000fc80000000000 */
[----:B------:R-:W-:Y:S01]  /*0260*/  IMAD.MOV R19, RZ, RZ, -R14 ;  /* 0x000000ffff137224 */ /* 0x000fe200078e0a0e */
[----:B------:R-:W1:Y:S08]  /*0270*/  I2F.U32.RP R6, R18 ;  /* 0x0000001200067306 */ /* 0x000e700000209000 */
[----:B------:R-:W-:Y:S08]  /*0280*/  I2F.U32.RP R15, R14 ;  /* 0x0000000e000f7306 */ /* 0x000ff00000209000 */
[----:B0-----:R-:W0:Y:S08]  /*0290*/  MUFU.RCP R4, R4 ;  /* 0x0000000400047308 */ /* 0x001e300000001000 */
[----:B------:R-:W2:Y:S08]  /*02a0*/  I2F.U32.RP R17, R16 ;  /* 0x0000001000117306 */ /* 0x000eb00000209000 */
[----:B-1----:R-:W1:Y:S01]  /*02b0*/  MUFU.RCP R6, R6 ;  /* 0x0000000600067308 */ /* 0x002e620000001000 */
[----:B0-----:R-:W-:-:S02]  /*02c0*/  VIADD R5, R4, 0xffffffe ;  /* 0x0ffffffe04057836 */ /* 0x001fc40000000000 */
[----:B------:R-:W-:-:S05]  /*02d0*/  IMAD.MOV.U32 R4, RZ, RZ, RZ ;  /* 0x000000ffff047224 */ /* 0x000fca00078e00ff */
[----:B------:R-:W0:Y:S08]  /*02e0*/  MUFU.RCP R15, R15 ;  /* 0x0000000f000f7308 */ /* 0x000e300000001000 */
[----:B--2---:R-:W2:Y:S01]  /*02f0*/  MUFU.RCP R17, R17 ;  /* 0x0000001100117308 */ /* 0x004ea20000001000 */
[----:B-1----:R-:W-:Y:S02]  /*0300*/  VIADD R20, R6, 0xffffffe ;  /* 0x0ffffffe06147836 */ /* 0x002fe40000000000 */
[----:B------:R-:W-:-:S05]  /*0310*/  IMAD.MOV R6, RZ, RZ, -R16 ;  /* 0x000000ffff067224 */ /* 0x000fca00078e0a10 */
[----:B------:R-:W1:Y:S01]  /*0320*/  F2I.FTZ.U32.TRUNC.NTZ R5, R5 ;  /* 0x0000000500057305 */ /* 0x000e62000021f000 */
[----:B0-----:R-:W-:Y:S01]  /*0330*/  IADD3 R8, PT, PT, R15, 0xffffffe, RZ ;  /* 0x0ffffffe0f087810 */ /* 0x001fe20007ffe0ff */
[----:B------:R-:W-:-:S06]  /*0340*/  IMAD.MOV R15, RZ, RZ, -R18 ;  /* 0x000000ffff0f7224 */ /* 0x000fcc00078e0a12 */
[----:B------:R0:W3:Y:S01]  /*0350*/  F2I.FTZ.U32.TRUNC.NTZ R21, R20 ;  /* 0x0000001400157305 */ /* 0x0000e2000021f000 */
[----:B--2---:R-:W-:Y:S01]  /*0360*/  VIADD R7, R17, 0xffffffe ;  /* 0x0ffffffe11077836 */ /* 0x004fe20000000000 */
[----:B-1----:R-:W-:-:S06]  /*0370*/  IADD3 R17, PT, PT, RZ, -R5, RZ ;  /* 0x80000005ff117210 */ /* 0x002fcc0007ffe0ff */
[----:B------:R-:W1:Y:S01]  /*0380*/  F2I.FTZ.U32.TRUNC.NTZ R9, R8 ;  /* 0x0000000800097305 */ /* 0x000e62000021f000 */
[----:B0-----:R-:W-:Y:S01]  /*0390*/  MOV R20, RZ ;  /* 0x000000ff00147202 */ /* 0x001fe20000000f00 */
[----:B------:R-:W-:Y:S02]  /*03a0*/  IMAD R17, R17, R12, RZ ;  /* 0x0000000c11117224 */ /* 0x000fe400078e02ff */
[----:B---3--:R-:W-:-:S04]  /*03b0*/  IMAD R15, R15, R21, RZ ;  /* 0x000000150f0f7224 */ /* 0x008fc800078e02ff */
[----:B------:R-:W0:Y:S01]  /*03c0*/  F2I.FTZ.U32.TRUNC.NTZ R7, R7 ;  /* 0x0000000700077305 */ /* 0x000e22000021f000 */
[----:B------:R-:W-:-:S04]  /*03d0*/  IMAD.HI.U32 R4, R5, R17, R4 ;  /* 0x0000001105047227 */ /* 0x000fc800078e0004 */
[----:B------:R-:W-:-:S04]  /*03e0*/  IMAD.HI.U32 R20, R21, R15, R20 ;  /* 0x0000000f15147227 */ /* 0x000fc800078e0014 */
[----:B-1----:R-:W-:Y:S02]  /*03f0*/  IMAD R5, R19, R9, RZ ;  /* 0x0000000913057224 */ /* 0x002fe400078e02ff */
[----:B------:R-:W-:Y:S02]  /*0400*/  IMAD.MOV.U32 R8, RZ, RZ, RZ ;  /* 0x000000ffff087224 */ /* 0x000fe400078e00ff */
[----:B------:R-:W-:-:S04]  /*0410*/  IMAD.HI.U32 R20, R20, R3, RZ ;  /* 0x0000000314147227 */ /* 0x000fc800078e00ff */
[----:B------:R-:W-:-:S04]  /*0420*/  IMAD.HI.U32 R8, R9, R5, R8 ;  /* 0x0000000509087227 */ /* 0x000fc800078e0008 */
[----:B0-----:R-:W-:Y:S01]  /*0430*/  IMAD R15, R6, R7, RZ ;  /* 0x00000007060f7224 */ /* 0x001fe200078e02ff */
[----:B------:R-:W-:Y:S01]  /*0440*/  MOV R6, RZ ;  /* 0x000000ff00067202 */ /* 0x000fe20000000f00 */
[----:B------:R-:W-:-:S04]  /*0450*/  IMAD.HI.U32 R4, R4, R3, RZ ;  /* 0x0000000304047227 */ /* 0x000fc800078e00ff */
[----:B------:R-:W-:Y:S02]  /*0460*/  IMAD.MOV R20, RZ, RZ, -R20 ;  /* 0x000000ffff147224 */ /* 0x000fe400078e0a14 */
[----:B------:R-:W-:-:S04]  /*0470*/  IMAD.HI.U32 R8, R8, R3, RZ ;  /* 0x0000000308087227 */ /* 0x000fc800078e00ff */
[----:B------:R-:W-:Y:S01]  /*0480*/  IMAD.MOV R4, RZ, RZ, -R4 ;  /* 0x000000ffff047224 */ /* 0x000fe200078e0a04 */
[----:B------:R-:W-:Y:S01]  /*0490*/  IADD3 R8, PT, PT, -R8, RZ, RZ ;  /* 0x000000ff08087210 */ /* 0x000fe20007ffe1ff */
[----:B------:R-:W-:-:S04]  /*04a0*/  IMAD.HI.U32 R6, R7, R15, R6 ;  /* 0x0000000f07067227 */ /* 0x000fc800078e0006 */
[--C-:B------:R-:W-:Y:S02]  /*04b0*/  IMAD R5, R18, R20, R3.reuse ;  /* 0x0000001412057224 */ /* 0x100fe400078e0203 */
[--C-:B------:R-:W-:Y:S02]  /*04c0*/  IMAD R7, R12, R4, R3.reuse ;  /* 0x000000040c077224 */ /* 0x100fe400078e0203 */
[----:B------:R-:W-:Y:S01]  /*04d0*/  IMAD.HI.U32 R6, R6, R3, RZ ;  /* 0x0000000306067227 */ /* 0x000fe200078e00ff */
[----:B------:R-:W-:Y:S02]  /*04e0*/  ISETP.GE.U32.AND P1, PT, R5, R18, PT ;  /* 0x000000120500720c */ /* 0x000fe40003f26070 */
[----:B------:R-:W-:Y:S01]  /*04f0*/  ISETP.GE.U32.AND P2, PT, R7, R12, PT ;  /* 0x0000000c0700720c */ /* 0x000fe20003f46070 */
[----:B------:R-:W-:Y:S02]  /*0500*/  IMAD R9, R14, R8, R3 ;  /* 0x000000080e097224 */ /* 0x000fe400078e0203 */
[----:B------:R-:W-:-:S03]  /*0510*/  IMAD.MOV R6, RZ, RZ, -R6 ;  /* 0x000000ffff067224 */ /* 0x000fc600078e0a06 */
[----:B------:R-:W-:Y:S01]  /*0520*/  ISETP.GE.U32.AND P3, PT, R9, R14, PT ;  /* 0x0000000e0900720c */ /* 0x000fe20003f66070 */
[----:B------:R-:W-:-:S04]  /*0530*/  IMAD R15, R16, R6, R3 ;  /* 0x00000006100f7224 */ /* 0x000fc800078e0203 */
[----:B------:R-:W-:Y:S01]  /*0540*/  @P1 IMAD.IADD R5, R5, 0x1, -R18 ;  /* 0x0000000105051824 */ /* 0x000fe200078e0a12 */
[----:B------:R-:W-:Y:S02]  /*0550*/  ISETP.GE.U32.AND P4, PT, R15, R16, PT ;  /* 0x000000100f00720c */ /* 0x000fe40003f86070 */
[----:B------:R-:W-:Y:S02]  /*0560*/  @P2 IADD3 R7, PT, PT, R7, -R12, RZ ;  /* 0x8000000c07072210 */ /* 0x000fe40007ffe0ff */
[----:B------:R-:W-:Y:S02]  /*0570*/  ISETP.GE.U32.AND P6, PT, R5, R18, PT ;  /* 0x000000120500720c */ /* 0x000fe40003fc6070 */
[----:B------:R-:W-:Y:S01]  /*0580*/  ISETP.GE.U32.AND P1, PT, R7, R12, PT ;  /* 0x0000000c0700720c */ /* 0x000fe20003f26070 */
[----:B------:R-:W-:Y:S01]  /*0590*/  @P3 IMAD.IADD R9, R9, 0x1, -R14 ;  /* 0x0000000109093824 */ /* 0x000fe200078e0a0e */
[----:B------:R-:W-:Y:S02]  /*05a0*/  ISETP.NE.U32.AND P3, PT, R12, RZ, PT ;  /* 0x000000ff0c00720c */ /* 0x000fe40003f65070 */
[----:B------:R-:W-:-:S03]  /*05b0*/  ISETP.NE.U32.AND P2, PT, R18, RZ, PT ;  /* 0x000000ff1200720c */ /* 0x000fc60003f45070 */
[----:B------:R-:W-:Y:S01]  /*05c0*/  @P4 IMAD.IADD R15, R15, 0x1, -R16 ;  /* 0x000000010f0f4824 */ /* 0x000fe200078e0a10 */
[----:B------:R-:W-:-:S03]  /*05d0*/  ISETP.GE.U32.AND P4, PT, R9, R14, PT ;  /* 0x0000000e0900720c */ /* 0x000fc60003f86070 */
[----:B------:R-:W-:Y:S02]  /*05e0*/  @P6 IADD3 R5, PT, PT, -R18, R5, RZ ;  /* 0x0000000512056210 */ /* 0x000fe40007ffe1ff */
[----:B------:R-:W-:Y:S01]  /*05f0*/  ISETP.GE.U32.AND P5, PT, R15, R16, PT ;  /* 0x000000100f00720c */ /* 0x000fe20003fa6070 */
[----:B------:R-:W-:Y:S01]  /*0600*/  @P1 IMAD.IADD R7, R7, 0x1, -R12 ;  /* 0x0000000107071824 */ /* 0x000fe200078e0a0c */
[----:B------:R-:W-:Y:S02]  /*0610*/  ISETP.NE.U32.AND P6, PT, R14, RZ, PT ;  /* 0x000000ff0e00720c */ /* 0x000fe40003fc5070 */
[----:B------:R-:W-:Y:S02]  /*0620*/  ISETP.NE.U32.AND P1, PT, R16, RZ, PT ;  /* 0x000000ff1000720c */ /* 0x000fe40003f25070 */
[----:B------:R-:W-:Y:S02]  /*0630*/  @!P3 LOP3.LUT R7, RZ, R12, RZ, 0x33, !PT ;  /* 0x0000000cff07b212 */ /* 0x000fe400078e33ff */
[----:B------:R-:W-:Y:S01]  /*0640*/  @!P2 LOP3.LUT R5, RZ, R18, RZ, 0x33, !PT ;  /* 0x00000012ff05a212 */ /* 0x000fe200078e33ff */
[----:B------:R-:W-:Y:S01]  /*0650*/  @P4 IMAD.IADD R9, R9, 0x1, -R14 ;  /* 0x0000000109094824 */ /* 0x000fe200078e0a0e */
[----:B------:R-:W-:-:S02]  /*0660*/  ISETP.NE.AND P3, PT, R7, RZ, PT ;  /* 0x000000ff0700720c */ /* 0x000fc40003f65270 */
[----:B------:R-:W-:Y:S02]  /*0670*/  ISETP.NE.AND P2, PT, R5, RZ, PT ;  /* 0x000000ff0500720c */ /* 0x000fe40003f45270 */
[C---:B------:R-:W-:Y:S01]  /*0680*/  SEL R4, R12.reuse, RZ, !P3 ;  /* 0x000000ff0c047207 */ /* 0x040fe20005800000 */
[----:B------:R-:W-:Y:S01]  /*0690*/  VIADD R12, R12, 0x4 ;  /* 0x000000040c0c7836 */ /* 0x000fe20000000000 */
[C---:B------:R-:W-:Y:S02]  /*06a0*/  ISETP.NE.AND P3, PT, R16.reuse, R11, PT ;  /* 0x0000000b1000720c */ /* 0x040fe40003f65270 */
[----:B------:R-:W-:Y:S02]  /*06b0*/  @P5 IADD3 R15, PT, PT, -R16, R15, RZ ;  /* 0x0000000f100f5210 */ /* 0x000fe40007ffe1ff */
[----:B------:R-:W-:Y:S02]  /*06c0*/  @!P6 LOP3.LUT R9, RZ, R14, RZ, 0x33, !PT ;  /* 0x0000000eff09e212 */ /* 0x000fe400078e33ff */
[----:B------:R-:W-:-:S02]  /*06d0*/  @!P1 LOP3.LUT R15, RZ, R16, RZ, 0x33, !PT ;  /* 0x00000010ff0f9212 */ /* 0x000fc400078e33ff */
[----:B------:R-:W-:Y:S02]  /*06e0*/  SEL R5, R18, RZ, !P2 ;  /* 0x000000ff12057207 */ /* 0x000fe40005000000 */
[----:B------:R-:W-:Y:S02]  /*06f0*/  ISETP.NE.AND P1, PT, R9, RZ, PT ;  /* 0x000000ff0900720c */ /* 0x000fe40003f25270 */
[----:B------:R-:W-:Y:S02]  /*0700*/  ISETP.NE.AND P2, PT, R15, RZ, PT ;  /* 0x000000ff0f00720c */ /* 0x000fe40003f45270 */
[----:B------:R-:W-:Y:S02]  /*0710*/  IADD3 R4, PT, PT, R4, R5, R10 ;  /* 0x0000000504047210 */ /* 0x000fe40007ffe00a */
[----:B------:R-:W-:Y:S02]  /*0720*/  SEL R5, R14, RZ, !P1 ;  /* 0x000000ff0e057207 */ /* 0x000fe40004800000 */
[----:B------:R-:W-:-:S04]  /*0730*/  SEL R10, R16, RZ, !P2 ;  /* 0x000000ff100a7207 */ /* 0x000fc80005000000 */
[----:B------:R-:W-:Y:S01]  /*0740*/  IADD3 R10, PT, PT, R10, R5, R4 ;  /* 0x000000050a0a7210 */ /* 0x000fe20007ffe004 */
[----:B------:R-:W-:Y:S06]  /*0750*/  @P3 BRA `(.L_x_5) ;  /* 0xfffffff800b03947 */ /* 0x000fec000383ffff */
[----:B------:R-:W-:Y:S05]  /*0760*/  BSYNC.RECONVERGENT B2 ;  /* 0x0000000000027941 */ /* 0x000fea0003800200 */
.L_x_4:
[----:B------:R-:W-:-:S07]  /*0770*/  VIADD R12, R12, 0xffffffff ;  /* 0xffffffff0c0c7836 */ /* 0x000fce0000000000 */
.L_x_3:
[----:B------:R-:W-:Y:S05]  /*0780*/  BSYNC.RECONVERGENT B1 ;  /* 0x0000000000017941 */ /* 0x000fea0003800200 */
.L_x_2:
[----:B------:R-:W-:Y:S01]  /*0790*/  ISETP.NE.AND P1, PT, R13, RZ, PT ;  /* 0x000000ff0d00720c */ /* 0x000fe20003f25270 */
[----:B------:R-:W-:-:S12]  /*07a0*/  BSSY.RECONVERGENT B1, `(.L_x_6) ;  /* 0x0000044000017945 */ /* 0x000fd80003800200 */
[----:B------:R-:W-:Y:S05]  /*07b0*/  @!P1 BRA `(.L_x_7) ;  /* 0x0000000400089947 */ /* 0x000fea0003800000 */
[----:B------:R-:W0:Y:S01]  /*07c0*/  I2F.U32.RP R6, R12 ;  /* 0x0000000c00067306 */ /* 0x000e220000209000 */
[----:B------:R-:W-:-:S07]  /*07d0*/  ISETP.NE.U32.AND P2, PT, R12, RZ, PT ;  /* 0x000000ff0c00720c */ /* 0x000fce0003f45070 */
[----:B0-----:R-:W0:Y:S02]  /*07e0*/  MUFU.RCP R6, R6 ;  /* 0x0000000600067308 */ /* 0x001e240000001000 */
[----:B0-----:R-:W-:-:S06]  /*07f0*/  IADD3 R4, PT, PT, R6, 0xffffffe, RZ ;  /* 0x0ffffffe06047810 */ /* 0x001fcc0007ffe0ff */
[----:B------:R0:W1:Y:S02]  /*0800*/  F2I.FTZ.U32.TRUNC.NTZ R5, R4 ;  /* 0x0000000400057305 */ /* 0x000064000021f000 */
[----:B0-----:R-:W-:Y:S02]  /*0810*/  IMAD.MOV.U32 R4, RZ, RZ, RZ ;  /* 0x000000ffff047224 */ /* 0x001fe400078e00ff */
[----:B-1----:R-:W-:-:S04]  /*0820*/  IMAD.MOV R7, RZ, RZ, -R5 ;  /* 0x000000ffff077224 */ /* 0x002fc800078e0a05 */
[----:B------:R-:W-:-:S04]  /*0830*/  IMAD R7, R7, R12, RZ ;  /* 0x0000000c07077224 */ /* 0x000fc800078e02ff */
[----:B------:R-:W-:-:S06]  /*0840*/  IMAD.HI.U32 R8, R5, R7, R4 ;  /* 0x0000000705087227 */ /* 0x000fcc00078e0004 */
[----:B------:R-:W-:-:S05]  /*0850*/  IMAD.HI.U32 R8, R8, R3, RZ ;  /* 0x0000000308087227 */ /* 0x000fca00078e00ff */
[----:B------:R-:W-:-:S05]  /*0860*/  IADD3 R8, PT, PT, -R8, RZ, RZ ;  /* 0x000000ff08087210 */ /* 0x000fca0007ffe1ff */
[----:B------:R-:W-:-:S05]  /*0870*/  IMAD R5, R12, R8, R3 ;  /* 0x000000080c057224 */ /* 0x000fca00078e0203 */
[----:B------:R-:W-:-:S13]  /*0880*/  ISETP.GE.U32.AND P1, PT, R5, R12, PT ;  /* 0x0000000c0500720c */ /* 0x000fda0003f26070 */
[----:B------:R-:W-:-:S05]  /*0890*/  @P1 IMAD.IADD R5, R5, 0x1, -R12 ;  /* 0x0000000105051824 */ /* 0x000fca00078e0a0c */
[----:B------:R-:W-:-:S13]  /*08a0*/  ISETP.GE.U32.AND P1, PT, R5, R12, PT ;  /* 0x0000000c0500720c */ /* 0x000fda0003f26070 */
[----:B------:R-:W-:Y:S01]  /*08b0*/  @P1 IMAD.IADD R5, R5, 0x1, -R12 ;  /* 0x0000000105051824 */ /* 0x000fe200078e0a0c */
[----:B------:R-:W-:Y:S02]  /*08c0*/  @!P2 LOP3.LUT R5, RZ, R12, RZ, 0x33, !PT ;  /* 0x0000000cff05a212 */ /* 0x000fe400078e33ff */
[----:B------:R-:W-:Y:S02]  /*08d0*/  ISETP.NE.AND P2, PT, R13, 0x1, PT ;  /* 0x000000010d00780c */ /* 0x000fe40003f45270 */
[----:B------:R-:W-:-:S04]  /*08e0*/  ISETP.NE.AND P1, PT, R5, RZ, PT ;  /* 0x000000ff0500720c */ /* 0x000fc80003f25270 */
[----:B------:R-:W-:-:S04]  /*08f0*/  SEL R5, R12, RZ, !P1 ;  /* 0x000000ff0c057207 */ /* 0x000fc80004800000 */
[----:B------:R-:W-:-:S03]  /*0900*/  IADD3 R10, PT, PT, R10, R5, RZ ;  /* 0x000000050a0a7210 */ /* 0x000fc60007ffe0ff */
[----:B------:R-:W-:Y:S05]  /*0910*/  @!P2 BRA `(.L_x_7) ;  /* 0x0000000000b0a947 */ /* 0x000fea0003800000 */
[----:B------:R-:W-:-:S04]  /*0920*/  VIADD R6, R12, 0x1 ;  /* 0x000000010c067836 */ /* 0x000fc80000000000 */
[----:B------:R-:W0:Y:S01]  /*0930*/  I2F.U32.RP R7, R6 ;  /* 0x0000000600077306 */ /* 0x000e220000209000 */
[----:B------:R-:W-:Y:S02]  /*0940*/  IADD3 R9, PT, PT, RZ, -R6, RZ ;  /* 0x80000006ff097210 */ /* 0x000fe40007ffe0ff */
[----:B------:R-:W-:-:S05]  /*0950*/  ISETP.NE.U32.AND P2, PT, R6, RZ, PT ;  /* 0x000000ff0600720c */ /* 0x000fca0003f45070 */
[----:B0-----:R-:W0:Y:S02]  /*0960*/  MUFU.RCP R7, R7 ;  /* 0x0000000700077308 */ /* 0x001e240000001000 */
[----:B0-----:R-:W-:-:S06]  /*0970*/  VIADD R4, R7, 0xffffffe ;  /* 0x0ffffffe07047836 */ /* 0x001fcc0000000000 */
[----:B------:R0:W1:Y:S02]  /*0980*/  F2I.FTZ.U32.TRUNC.NTZ R5, R4 ;  /* 0x0000000400057305 */ /* 0x000064000021f000 */
[----:B0-----:R-:W-:Y:S02]  /*0990*/  IMAD.MOV.U32 R4, RZ, RZ, RZ ;  /* 0x000000ffff047224 */ /* 0x001fe400078e00ff */
[----:B-1----:R-:W-:-:S04]  /*09a0*/  IMAD R9, R9, R5, RZ ;  /* 0x0000000509097224 */ /* 0x002fc800078e02ff */
[----:B------:R-:W-:-:S06]  /*09b0*/  IMAD.HI.U32 R8, R5, R9, R4 ;  /* 0x0000000905087227 */ /* 0x000fcc00078e0004 */
[----:B------:R-:W-:-:S04]  /*09c0*/  IMAD.HI.U32 R8, R8, R3, RZ ;  /* 0x0000000308087227 */ /* 0x000fc800078e00ff */
[----:B------:R-:W-:-:S04]  /*09d0*/  IMAD.MOV R8, RZ, RZ, -R8 ;  /* 0x000000ffff087224 */ /* 0x000fc800078e0a08 */
[----:B------:R-:W-:-:S05]  /*09e0*/  IMAD R5, R6, R8, R3 ;  /* 0x0000000806057224 */ /* 0x000fca00078e0203 */
[----:B------:R-:W-:-:S13]  /*09f0*/  ISETP.GE.U32.AND P1, PT, R5, R6, PT ;  /* 0x000000060500720c */ /* 0x000fda0003f26070 */
[----:B------:R-:W-:-:S04]  /*0a00*/  @P1 IADD3 R5, PT, PT, -R6, R5, RZ ;  /* 0x0000000506051210 */ /* 0x000fc80007ffe1ff */
[----:B------:R-:W-:-:S13]  /*0a10*/  ISETP.GE.U32.AND P1, PT, R5, R6, PT ;  /* 0x000000060500720c */ /* 0x000fda0003f26070 */
[----:B------:R-:W-:Y:S01]  /*0a20*/  @P1 IMAD.IADD R5, R5, 0x1, -R6 ;  /* 0x0000000105051824 */ /* 0x000fe200078e0a06 */
[----:B------:R-:W-:Y:S02]  /*0a30*/  @!P2 LOP3.LUT R5, RZ, R6, RZ, 0x33, !PT ;  /* 0x00000006ff05a212 */ /* 0x000fe400078e33ff */
[----:B------:R-:W-:Y:S02]  /*0a40*/  ISETP.NE.AND P2, PT, R13, 0x2, PT ;  /* 0x000000020d00780c */ /* 0x000fe40003f45270 */
[----:B------:R-:W-:-:S04]  /*0a50*/  ISETP.NE.AND P1, PT, R5, RZ, PT ;  /* 0x000000ff0500720c */ /* 0x000fc80003f25270 */
[----:B------:R-:W-:-:S05]  /*0a60*/  SEL R5, R6, RZ, !P1 ;  /* 0x000000ff06057207 */ /* 0x000fca0004800000 */
[----:B------:R-:W-:Y:S02]  /*0a70*/  IMAD.IADD R10, R10, 0x1, R5 ;  /* 0x000000010a0a7824 */ /* 0x000fe400078e0205 */
[----:B------:R-:W-:Y:S05]  /*0a80*/  @!P2 BRA `(.L_x_7) ;  /* 0x000000000054a947 */ /* 0x000fea0003800000 */
[----:B------:R-:W-:-:S04]  /*0a90*/  IADD3 R12, PT, PT, R12, 0x2, RZ ;  /* 0x000000020c0c7810 */ /* 0x000fc80007ffe0ff */
[----:B------:R-:W0:Y:S01]  /*0aa0*/  I2F.U32.RP R6, R12 ;  /* 0x0000000c00067306 */ /* 0x000e220000209000 */
[----:B------:R-:W-:Y:S01]  /*0ab0*/  IMAD.MOV R7, RZ, RZ, -R12 ;  /* 0x000000ffff077224 */ /* 0x000fe200078e0a0c */
[----:B------:R-:W-:-:S06]  /*0ac0*/  ISETP.NE.U32.AND P2, PT, R12, RZ, PT ;  /* 0x000000ff0c00720c */ /* 0x000fcc0003f45070 */
[----:B0-----:R-:W0:Y:S02]  /*0ad0*/  MUFU.RCP R6, R6 ;  /* 0x0000000600067308 */ /* 0x001e240000001000 */
[----:B0-----:R-:W-:-:S06]  /*0ae0*/  VIADD R4, R6, 0xffffffe ;  /* 0x0ffffffe06047836 */ /* 0x001fcc0000000000 */
[----:B------:R0:W1:Y:S02]  /*0af0*/  F2I.FTZ.U32.TRUNC.NTZ R5, R4 ;  /* 0x0000000400057305 */ /* 0x000064000021f000 */
[----:B0-----:R-:W-:Y:S01]  /*0b00*/  MOV R4, RZ ;  /* 0x000000ff00047202 */ /* 0x001fe20000000f00 */
[----:B-1----:R-:W-:-:S04]  /*0b10*/  IMAD R7, R7, R5, RZ ;  /* 0x0000000507077224 */ /* 0x002fc800078e02ff */
[----:B------:R-:W-:-:S06]  /*0b20*/  IMAD.HI.U32 R8, R5, R7, R4 ;  /* 0x0000000705087227 */ /* 0x000fcc00078e0004 */
[----:B------:R-:W-:-:S04]  /*0b30*/  IMAD.HI.U32 R8, R8, R3, RZ ;  /* 0x0000000308087227 */ /* 0x000fc800078e00ff */
[----:B------:R-:W-:-:S04]  /*0b40*/  IMAD.MOV R8, RZ, RZ, -R8 ;  /* 0x000000ffff087224 */ /* 0x000fc800078e0a08 */
[----:B------:R-:W-:-:S05]  /*0b50*/  IMAD R5, R12, R8, R3 ;  /* 0x000000080c057224 */ /* 0x000fca00078e0203 */
[----:B------:R-:W-:-:S13]  /*0b60*/  ISETP.GE.U32.AND P1, PT, R5, R12, PT ;  /* 0x0000000c0500720c */ /* 0x000fda0003f26070 */
[----:B------:R-:W-:-:S05]  /*0b70*/  @P1 IMAD.IADD R5, R5, 0x1, -R12 ;  /* 0x0000000105051824 */ /* 0x000fca00078e0a0c */
[----:B------:R-:W-:-:S13]  /*0b80*/  ISETP.GE.U32.AND P1, PT, R5, R12, PT ;  /* 0x0000000c0500720c */ /* 0x000fda0003f26070 */
[----:B------:R-:W-:Y:S02]  /*0b90*/  @P1 IADD3 R5, PT, PT, -R12, R5, RZ ;  /* 0x000000050c051210 */ /* 0x000fe40007ffe1ff */
[----:B------:R-:W-:-:S04]  /*0ba0*/  @!P2 LOP3.LUT R5, RZ, R12, RZ, 0x33, !PT ;  /* 0x0000000cff05a212 */ /* 0x000fc800078e33ff */
[----:B------:R-:W-:-:S04]  /*0bb0*/  ISETP.NE.AND P1, PT, R5, RZ, PT ;  /* 0x000000ff0500720c */ /* 0x000fc80003f25270 */
[----:B------:R-:W-:-:S05]  /*0bc0*/  SEL R5, R12, RZ, !P1 ;  /* 0x000000ff0c057207 */ /* 0x000fca0004800000 */
[----:B------:R-:W-:-:S07]  /*0bd0*/  IMAD.IADD R10, R10, 0x1, R5 ;  /* 0x000000010a0a7824 */ /* 0x000fce00078e0205 */
.L_x_7:
[----:B------:R-:W-:Y:S05]  /*0be0*/  BSYNC.RECONVERGENT B1 ;  /* 0x0000000000017941 */ /* 0x000fea0003800200 */
.L_x_6:
[----:B------:R-:W-:-:S04]  /*0bf0*/  ISETP.NE.AND P1, PT, R10, R3, PT ;  /* 0x000000030a00720c */ /* 0x000fc80003f25270 */
[----:B------:R-:W-:-:S09]  /*0c00*/  SEL R7, R10, RZ, !P1 ;  /* 0x000000ff0a077207 */ /* 0x000fd20004800000 */
.L_x_1:
[----:B------:R-:W-:Y:S05]  /*0c10*/  BSYNC.RECONVERGENT B0 ;  /* 0x0000000000007941 */ /* 0x000fea0003800200 */
.L_x_0:
[----:B------:R-:W0:Y:S02]  /*0c20*/  LDC.64 R4, c[0x0][0x388] ;  /* 0x0000e200ff047b82 */ /* 0x000e240000000a00 */
[----:B0-----:R-:W-:-:S05]  /*0c30*/  IMAD.WIDE R2, R2, 0x4, R4 ;  /* 0x0000000402027825 */ /* 0x001fca00078e0204 */
[----:B------:R0:W-:Y:S01]  /*0c40*/  STG.E desc[UR6][R2.64], R7 ;  /* 0x0000000702007986 */ /* 0x0001e2000c101906 */
[----:B------:R-:W-:Y:S05]  /*0c50*/  @!P0 BRA `(.L_x_8) ;  /* 0xfffffff400148947 */ /* 0x000fea000383ffff */
[----:B------:R-:W-:Y:S05]  /*0c60*/  EXIT ;  /* 0x000000000000794d */ /* 0x000fea0003800000 */
.L_x_9:
[----:B------:R-:W-:-:S00]  /*0c70*/  BRA `(.L_x_9) ;  /* 0xfffffffc00fc7947 */ /* 0x000fc0000383ffff */
[----:B------:R-:W-:-:S00]  /*0c80*/  NOP ;  /* 0x0000000000007918 */ /* 0x000fc00000000000 */
[----:B------:R-:W-:-:S00]  /*0c90*/  NOP ;  /* 0x0000000000007918 */ /* 0x000fc00000000000 */
[----:B------:R-:W-:-:S00]  /*0ca0*/  NOP ;  /* 0x0000000000007918 */ /* 0x000fc00000000000 */
[----:B------:R-:W-:-:S00]  /*0cb0*/  NOP ;  /* 0x0000000000007918 */ /* 0x000fc00000000000 */
[----:B------:R-:W-:-:S00]  /*0cc0*/  NOP ;  /* 0x0000000000007918 */ /* 0x000fc00000000000 */
[----:B------:R-:W-:-:S00]  /*0cd0*/  NOP ;  /* 0x0000000000007918 */ /* 0x000fc00000000000 */
[----:B------:R-:W-:-:S00]  /*0ce0*/  NOP ;  /* 0x0000000000007918 */ /* 0x000fc00000000000 */
[----:B------:R-:W-:-:S00]  /*0cf0*/  NOP ;  /* 0x0000000000007918 */ /* 0x000fc00000000000 */
.L_x_10:


//--------------------- .nv.shared.reserved.0     --------------------------
	.section	.nv.shared.reserved.0,"aw",@nobits
	.weak		__nv_reservedSMEM_offset_0_alias
	.size		__nv_reservedSMEM_offset_0_alias, 0, 64
	.other		__nv_reservedSMEM_offset_0_alias,@"STO_CUDA_RESERVED_SHARED STV_DEFAULT"
__nv_reservedSMEM_offset_0_alias:
	.zero		0
	.zero		64


//--------------------- .nv.constant0._Z6kernelPiS_i --------------------------
	.section	.nv.constant0._Z6kernelPiS_i,"a",@progbits
	.sectionflags	@""
	.align	4
.nv.constant0._Z6kernelPiS_i:
	.zero		916


//--------------------- SYMBOLS --------------------------

	.type		.nv.reservedSmem.offset0,@object
	.size		.nv.reservedSmem.offset0,0x4
